//
// Generated by NVIDIA NVVM Compiler
//
// Compiler Build ID: CL-36424714
// Cuda compilation tools, release 13.0, V13.0.88
// Based on NVVM 20.0.0
//

.version 9.0
.target sm_100
.address_size 64

	// .globl	_Z17cooperativeKernelv
.extern .func  (.param .b32 func_retval0) vprintf
(
	.param .b64 vprintf_param_0,
	.param .b64 vprintf_param_1
)
;
.global .align 1 .b8 $str[29] = {84, 104, 114, 101, 97, 100, 32, 37, 117, 32, 111, 102, 32, 37, 117, 32, 105, 110, 32, 98, 108, 111, 99, 107, 32, 37, 117, 10};

.visible .entry _Z17cooperativeKernelv()
{
	.local .align 8 .b8 	__local_depot0[16];
	.reg .b64 	%SP;
	.reg .b64 	%SPL;
	.reg .b32 	%r<14>;
	.reg .b64 	%rd<5>;

	mov.u64 	%SPL, __local_depot0;
	cvta.local.u64 	%SP, %SPL;
	add.u64 	%rd1, %SP, 0;
	add.u64 	%rd2, %SPL, 0;
	mov.u32 	%r1, %ntid.x;
	mov.u32 	%r2, %ntid.y;
	mul.lo.s32 	%r3, %r1, %r2;
	mov.u32 	%r4, %ntid.z;
	mul.lo.s32 	%r5, %r3, %r4;
	mov.u32 	%r6, %tid.x;
	mov.u32 	%r7, %tid.y;
	mov.u32 	%r8, %tid.z;
	mad.lo.s32 	%r9, %r8, %r2, %r7;
	mad.lo.s32 	%r10, %r9, %r1, %r6;
	mov.u32 	%r11, %ctaid.x;
	st.local.v2.u32 	[%rd2], {%r10, %r5};
	st.local.u32 	[%rd2+8], %r11;
	mov.u64 	%rd3, $str;
	cvta.global.u64 	%rd4, %rd3;
	{ // callseq 0, 0
	.param .b64 param0;
	st.param.b64 	[param0], %rd4;
	.param .b64 param1;
	st.param.b64 	[param1], %rd1;
	.param .b32 retval0;
	call.uni (retval0), 
	vprintf, 
	(
	param0, 
	param1
	);
	ld.param.b32 	%r12, [retval0];
	} // callseq 0
	barrier.sync 	0;
	ret;

}


// ===== COMPILED SASS (sm_100) =====

	.target	sm_100

	.elftype	@"ET_EXEC"


//--------------------- .note.nv.tkinfo           --------------------------
	.section	.note.nv.tkinfo,"",@"SHT_NOTE"
	.sectionflags	@"SHF_NOTE_NV_TKINFO"
	.tkinfo
        /*0018*/ 	.word	0x00000002
        /*0030*/ 	.string	""
        /*0030*/ 	.string	"ptxas"
        /*0030*/ 	.string	"Cuda compilation tools, release 13.0, V13.0.88"
        /*0030*/ 	.string	"Build cuda_13.0.r13.0/compiler.36424714_0"
        /*0030*/ 	.string	"-arch sm_100 -m 64 "



//--------------------- .note.nv.cuinfo           --------------------------
	.section	.note.nv.cuinfo,"",@"SHT_NOTE"
	.sectionflags	@"SHF_NOTE_NV_CUINFO"
        /*0018*/ 	.short	0x0002
        /*001a*/ 	.short	0x0064
        /*001c*/ 	.short	0x0082
	.zero		2


//--------------------- .nv.info                  --------------------------
	.section	.nv.info,"",@"SHT_CUDA_INFO"
	.align	4


	//----- nvinfo : EIATTR_REGCOUNT
	.align		4
        /*0000*/ 	.byte	0x04, 0x2f
        /*0002*/ 	.short	(.L_2 - .L_1)
	.align		4
.L_1:
        /*0004*/ 	.word	index@(_Z17cooperativeKernelv)
        /*0008*/ 	.word	0x00000018


	//----- nvinfo : EIATTR_FRAME_SIZE
	.align		4
.L_2:
        /*000c*/ 	.byte	0x04, 0x11
        /*000e*/ 	.short	(.L_4 - .L_3)
	.align		4
.L_3:
        /*0010*/ 	.word	index@(_Z17cooperativeKernelv)
        /*0014*/ 	.word	0x00000010


	//----- nvinfo : EIATTR_MIN_STACK_SIZE
	.align		4
.L_4:
        /*0018*/ 	.byte	0x04, 0x12
        /*001a*/ 	.short	(.L_6 - .L_5)
	.align		4
.L_5:
        /*001c*/ 	.word	index@(_Z17cooperativeKernelv)
        /*0020*/ 	.word	0x00000010
.L_6:


//--------------------- .nv.compat                --------------------------
	.section	.nv.compat,"",@"SHT_CUDA_COMPAT_INFO"
	.align	4
        /*0000*/ 	.byte	0x02, 0x09, 0x00, 0x00, 0x02, 0x02, 0x01, 0x00, 0x02, 0x05, 0x05, 0x00, 0x03, 0x07, 0x01, 0x01
        /*0010*/ 	.byte	0x02, 0x03, 0x00, 0x00, 0x02, 0x06, 0x01, 0x00, 0x04, 0x0b, 0x08, 0x00, 0x09, 0x00, 0x00, 0x00
        /*0020*/ 	.byte	0x00, 0x00, 0x00, 0x00


//--------------------- .nv.info._Z17cooperativeKernelv --------------------------
	.section	.nv.info._Z17cooperativeKernelv,"",@"SHT_CUDA_INFO"
	.sectionflags	@""
	.align	4


	//----- nvinfo : EIATTR_CUDA_API_VERSION
	.align		4
        /*0000*/ 	.byte	0x04, 0x37
        /*0002*/ 	.short	(.L_8 - .L_7)
.L_7:
        /*0004*/ 	.word	0x00000082


	//----- nvinfo : EIATTR_SPARSE_MMA_MASK
	.align		4
.L_8:
        /*0008*/ 	.byte	0x03, 0x50
        /*000a*/ 	.short	0x0000


	//----- nvinfo : EIATTR_MAXREG_COUNT
	.align		4
        /*000c*/ 	.byte	0x03, 0x1b
        /*000e*/ 	.short	0x00ff


	//----- nvinfo : EIATTR_NUM_BARRIERS
	.align		4
        /*0010*/ 	.byte	0x02, 0x4c
        /*0012*/ 	.byte	0x01
	.zero		1


	//----- nvinfo : EIATTR_EXTERNS
	.align		4
        /*0014*/ 	.byte	0x04, 0x0f
        /*0016*/ 	.short	(.L_10 - .L_9)


	//   ....[0]....
	.align		4
.L_9:
        /*0018*/ 	.word	index@(vprintf)


	//----- nvinfo : EIATTR_MERCURY_ISA_VERSION
	.align		4
.L_10:
        /*001c*/ 	.byte	0x03, 0x5f
        /*001e*/ 	.short	0x0101


	//----- nvinfo : EIATTR_COOP_GROUP_MASK_REGIDS
	.align		4
        /*0020*/ 	.byte	0x04, 0x29
        /*0022*/ 	.short	(.L_12 - .L_11)


	//   ....[0]....
.L_11:
        /*0024*/ 	.word	0x0500000f


	//   ....[1]....
        /*0028*/ 	.word	0xffffffff


	//----- nvinfo : EIATTR_COOP_GROUP_INSTR_OFFSETS
	.align		4
.L_12:
        /*002c*/ 	.byte	0x04, 0x28
        /*002e*/ 	.short	(.L_14 - .L_13)


	//   ....[0]....
.L_13:
        /*0030*/ 	.word	0x00000220


	//   ....[1]....
        /*0034*/ 	.word	0x00000260


	//----- nvinfo : EIATTR_VRC_CTA_INIT_COUNT
	.align		4
.L_14:
        /*0038*/ 	.byte	0x02, 0x4a
	.zero		1
	.zero		1


	//----- nvinfo : EIATTR_SYSCALL_OFFSETS
	.align		4
        /*003c*/ 	.byte	0x04, 0x46
        /*003e*/ 	.short	(.L_16 - .L_15)


	//   ....[0]....
.L_15:
        /*0040*/ 	.word	0x00000190


	//----- nvinfo : EIATTR_EXIT_INSTR_OFFSETS
	.align		4
.L_16:
        /*0044*/ 	.byte	0x04, 0x1c
        /*0046*/ 	.short	(.L_18 - .L_17)


	//   ....[0]....
.L_17:
        /*0048*/ 	.word	0x00000250


	//   ....[1]....
        /*004c*/ 	.word	0x00000270


	//----- nvinfo : EIATTR_SW_WAR
	.align		4
.L_18:
        /*0050*/ 	.byte	0x04, 0x36
        /*0052*/ 	.short	(.L_20 - .L_19)
.L_19:
        /*0054*/ 	.word	0x00000008
.L_20:


//--------------------- .nv.callgraph             --------------------------
	.section	.nv.callgraph,"",@"SHT_CUDA_CALLGRAPH"
	.align	4
	.sectionentsize	8
	.align		4
        /*0000*/ 	.word	0x00000000
	.align		4
        /*0004*/ 	.word	0xffffffff
	.align		4
        /*0008*/ 	.word	index@(_Z17cooperativeKernelv)
	.align		4
        /*000c*/ 	.word	index@(vprintf)
	.align		4
        /*0010*/ 	.word	0x00000000
	.align		4
        /*0014*/ 	.word	0xfffffffe
	.align		4
        /*0018*/ 	.word	0x00000000
	.align		4
        /*001c*/ 	.word	0xfffffffd
	.align		4
        /*0020*/ 	.word	0x00000000
	.align		4
        /*0024*/ 	.word	0xfffffffc


//--------------------- .nv.constant4             --------------------------
	.section	.nv.constant4,"a",@progbits
	.align	8
	.align		8
.nv.constant4:
        /*0000*/ 	.dword	vprintf
	.align		8
        /*0008*/ 	.dword	$str


//--------------------- .text._Z17cooperativeKernelv --------------------------
	.section	.text._Z17cooperativeKernelv,"ax",@progbits
	.align	128
        .global         _Z17cooperativeKernelv
        .type           _Z17cooperativeKernelv,@function
        .size           _Z17cooperativeKernelv,(.L_x_4 - _Z17cooperativeKernelv)
        .other          _Z17cooperativeKernelv,@"STO_CUDA_ENTRY STV_DEFAULT"
_Z17cooperativeKernelv:
.text._Z17cooperativeKernelv:
[----:B------:R-:W0:Y:S01]  /*0000*/  LDC R1, c[0x0][0x37c] ;  /* 0x0000df00ff017b82 */ /* 0x000e220000000800 */
[----:B------:R-:W1:Y:S01]  /*0010*/  S2R R2, SR_TID.Y ;  /* 0x0000000000027919 */ /* 0x000e620000002200 */
[----:B------:R-:W2:Y:S01]  /*0020*/  LDCU UR6, c[0x0][0x2fc] ;  /* 0x00005f80ff0677ac */ /* 0x000ea20008000800 */
[----:B0-----:R-:W-:Y:S01]  /*0030*/  IADD3 R1, PT, PT, R1, -0x10, RZ ;  /* 0xfffffff001017810 */ /* 0x001fe20007ffe0ff */
[----:B------:R-:W1:Y:S01]  /*0040*/  S2R R7, SR_TID.Z ;  /* 0x0000000000077919 */ /* 0x000e620000002300 */
[----:B------:R-:W0:Y:S01]  /*0050*/  LDCU UR5, c[0x0][0x360] ;  /* 0x00006c00ff0577ac */ /* 0x000e220008000800 */
[----:B------:R-:W-:Y:S01]  /*0060*/  MOV R0, 0x0 ;  /* 0x0000000000007802 */ /* 0x000fe20000000f00 */
[----:B------:R-:W3:Y:S01]  /*0070*/  S2R R5, SR_TID.X ;  /* 0x0000000000057919 */ /* 0x000ee20000002100 */
[----:B------:R-:W1:Y:S01]  /*0080*/  LDCU UR4, c[0x0][0x364] ;  /* 0x00006c80ff0477ac */ /* 0x000e620008000800 */
[----:B------:R-:W4:Y:S01]  /*0090*/  LDC R3, c[0x0][0x368] ;  /* 0x0000da00ff037b82 */ /* 0x000f220000000800 */
[----:B------:R-:W5:Y:S01]  /*00a0*/  S2R R10, SR_CTAID.X ;  /* 0x00000000000a7919 */ /* 0x000f620000002500 */
[----:B------:R-:W2:Y:S06]  /*00b0*/  LDCU.64 UR8, c[0x4][0x8] ;  /* 0x01000100ff0877ac */ /* 0x000eac0008000a00 */
[----:B------:R0:W5:Y:S01]  /*00c0*/  LDC.64 R8, c[0x4][R0] ;  /* 0x0100000000087b82 */ /* 0x0001620000000a00 */
[----:B--2---:R-:W-:Y:S01]  /*00d0*/  MOV R4, UR8 ;  /* 0x0000000800047c02 */ /* 0x004fe20008000f00 */
[----:B-1----:R-:W-:Y:S01]  /*00e0*/  IMAD R2, R7, UR4, R2 ;  /* 0x0000000407027c24 */ /* 0x002fe2000f8e0202 */
[----:B0-----:R-:W-:-:S03]  /*00f0*/  UIMAD UR4, UR5, UR4, URZ ;  /* 0x00000004050472a4 */ /* 0x001fc6000f8e02ff */
[----:B---3--:R-:W-:Y:S01]  /*0100*/  IMAD R2, R2, UR5, R5 ;  /* 0x0000000502027c24 */ /* 0x008fe2000f8e0205 */
[----:B------:R-:W0:Y:S01]  /*0110*/  LDCU UR5, c[0x0][0x2f8] ;  /* 0x00005f00ff0577ac */ /* 0x000e220008000800 */
[----:B------:R-:W-:Y:S02]  /*0120*/  IMAD.U32 R5, RZ, RZ, UR9 ;  /* 0x00000009ff057e24 */ /* 0x000fe4000f8e00ff */
[----:B----4-:R-:W-:Y:S01]  /*0130*/  IMAD R3, R3, UR4, RZ ;  /* 0x0000000403037c24 */ /* 0x010fe2000f8e02ff */
[----:B-----5:R1:W-:Y:S04]  /*0140*/  STL [R1+0x8], R10 ;  /* 0x0000080a01007387 */ /* 0x0203e80000100800 */
[----:B------:R1:W-:Y:S01]  /*0150*/  STL.64 [R1], R2 ;  /* 0x0000000201007387 */ /* 0x0003e20000100a00 */
[----:B0-----:R-:W-:-:S04]  /*0160*/  IADD3 R6, P0, PT, R1, UR5, RZ ;  /* 0x0000000501067c10 */ /* 0x001fc8000ff1e0ff */
[----:B------:R-:W-:-:S09]  /*0170*/  IADD3.X R7, PT, PT, RZ, UR6, RZ, P0, !PT ;  /* 0x00000006ff077c10 */ /* 0x000fd200087fe4ff */
[----:B------:R-:W-:-:S07]  /*0180*/  LEPC R20, `(.L_x_0) ;  /* 0x000000001014794e */ /* 0x000fce0000000000 */
[----:B-1----:R-:W-:Y:S05]  /*0190*/  CALL.ABS.NOINC R8 ;  /* 0x0000000008007343 */ /* 0x002fea0003c00000 */
.L_x_0:
[----:B------:R-:W-:-:S03]  /*01a0*/  UMOV UR4, 0xffffffff ;  /* 0xffffffff00047882 */ /* 0x000fc60000000000 */
[----:B------:R-:W-:Y:S05]  /*01b0*/  BRA.CONV UR4, `(.L_x_1) ;  /* 0x0000000304287947 */ /* 0x000fea000b800000 */
[----:B------:R-:W-:Y:S02]  /*01c0*/  HFMA2 R13, -RZ, RZ, 0, 0 ;  /* 0x00000000ff0d7431 */ /* 0x000fe400000001ff */
[----:B------:R-:W-:Y:S02]  /*01d0*/  IMAD.MOV.U32 R14, RZ, RZ, 0x0 ;  /* 0x00000000ff0e7424 */ /* 0x000fe400078e00ff */
[----:B------:R-:W-:-:S07]  /*01e0*/  IMAD.MOV.U32 R15, RZ, RZ, -0x1 ;  /* 0xffffffffff0f7424 */ /* 0x000fce00078e00ff */
[----:B------:R-:W-:Y:S05]  /*01f0*/  WARPSYNC.COLLECTIVE.ALL `(.L_x_2) ;  /* 0x0000000000147948 */ /* 0x000fea0003c00000 */
[----:B------:R-:W-:-:S04]  /*0200*/  SHF.L.U32 R13, R13, 0x10, RZ ;  /* 0x000000100d0d7819 */ /* 0x000fc800000006ff */
[----:B------:R-:W-:-:S05]  /*0210*/  LOP3.LUT R13, R13, 0xf, R14, 0xf8, !PT ;  /* 0x0000000f0d0d7812 */ /* 0x000fca00078ef80e */
[----:B------:R0:W-:Y:S02]  /*0220*/  BAR.SYNC.DEFER_BLOCKING R13, R13 ;  /* 0x0000000d0000731d */ /* 0x0001e40000010000 */
[----:B0-----:R-:W-:-:S04]  /*0230*/  SHF.R.U32 R13, R13, 0x10, RZ ;  /* 0x000000100d0d7819 */ /* 0x001fc800000016ff */
[----:B------:R-:W-:Y:S05]  /*0240*/  ENDCOLLECTIVE ;  /* 0x000000000000791b */ /* 0x000fea0003800000 */
.L_x_2:
[----:B------:R-:W-:Y:S05]  /*0250*/  EXIT ;  /* 0x000000000000794d */ /* 0x000fea0003800000 */
.L_x_1:
[----:B------:R-:W-:Y:S06]  /*0260*/  BAR.SYNC.DEFER_BLOCKING 0x0 ;  /* 0x0000000000007b1d */ /* 0x000fec0000010000 */
[----:B------:R-:W-:Y:S05]  /*0270*/  EXIT ;  /* 0x000000000000794d */ /* 0x000fea0003800000 */
.L_x_3:
[----:B------:R-:W-:-:S00]  /*0280*/  BRA `(.L_x_3) ;  /* 0xfffffffc00fc7947 */ /* 0x000fc0000383ffff */
[----:B------:R-:W-:-:S00]  /*0290*/  NOP ;  /* 0x0000000000007918 */ /* 0x000fc00000000000 */
        /* <DEDUP_REMOVED lines=14> */
.L_x_4:


//--------------------- .nv.global.init           --------------------------
	.section	.nv.global.init,"aw",@progbits
.nv.global.init:
	.type		$str,@object
	.size		$str,(.L_0 - $str)
$str:
        /*0000*/ 	.byte	0x54, 0x68, 0x72, 0x65, 0x61, 0x64, 0x20, 0x25, 0x75, 0x20, 0x6f, 0x66, 0x20, 0x25, 0x75, 0x20
        /*0010*/ 	.byte	0x69, 0x6e, 0x20, 0x62, 0x6c, 0x6f, 0x63, 0x6b, 0x20, 0x25, 0x75, 0x0a, 0x00
.L_0:


//--------------------- .nv.shared.reserved.0     --------------------------
	.section	.nv.shared.reserved.0,"aw",@nobits
	.weak		__nv_reservedSMEM_offset_0_alias
	.size		__nv_reservedSMEM_offset_0_alias, 0, 64
	.other		__nv_reservedSMEM_offset_0_alias,@"STO_CUDA_RESERVED_SHARED STV_DEFAULT"
__nv_reservedSMEM_offset_0_alias:
	.zero		0
	.zero		64


//--------------------- .nv.constant0._Z17cooperativeKernelv --------------------------
	.section	.nv.constant0._Z17cooperativeKernelv,"a",@progbits
	.sectionflags	@""
	.align	4
.nv.constant0._Z17cooperativeKernelv:
	.zero		896


//--------------------- SYMBOLS --------------------------

	.type		.nv.reservedSmem.offset0,@object
	.size		.nv.reservedSmem.offset0,0x4
	.type		vprintf,@function
